//
// Generated by NVIDIA NVVM Compiler
//
// Compiler Build ID: CL-36424714
// Cuda compilation tools, release 13.0, V13.0.88
// Based on NVVM 20.0.0
//

.version 9.0
.target sm_100
.address_size 64

	// .globl	_Z8AddArrayPiii

.visible .entry _Z8AddArrayPiii(
	.param .u64 .ptr .align 1 _Z8AddArrayPiii_param_0,
	.param .u32 _Z8AddArrayPiii_param_1,
	.param .u32 _Z8AddArrayPiii_param_2
)
{
	.reg .pred 	%p<4>;
	.reg .b32 	%r<20>;
	.reg .b64 	%rd<7>;

	ld.param.u64 	%rd2, [_Z8AddArrayPiii_param_0];
	ld.param.u32 	%r8, [_Z8AddArrayPiii_param_1];
	ld.param.u32 	%r9, [_Z8AddArrayPiii_param_2];
	cvta.to.global.u64 	%rd1, %rd2;
	mov.u32 	%r10, %ctaid.x;
	mov.u32 	%r11, %ntid.x;
	mov.u32 	%r12, %tid.x;
	mad.lo.s32 	%r1, %r10, %r11, %r12;
	mov.u32 	%r13, %ctaid.y;
	mov.u32 	%r14, %ntid.y;
	mov.u32 	%r15, %tid.y;
	mad.lo.s32 	%r16, %r13, %r14, %r15;
	mul.lo.s32 	%r3, %r8, %r16;
	setp.ge.s32 	%p1, %r1, %r8;
	setp.ge.s32 	%p2, %r16, %r9;
	or.pred  	%p3, %p1, %p2;
	@%p3 bra 	$L__BB0_2;
	add.s32 	%r17, %r3, %r1;
	mul.wide.s32 	%rd3, %r17, 4;
	add.s64 	%rd4, %rd1, %rd3;
	ld.global.u32 	%r19, [%rd4];
$L__BB0_2:
	bar.sync 	0;
	mad.lo.s32 	%r18, %r9, %r1, %r16;
	mul.wide.s32 	%rd5, %r18, 4;
	add.s64 	%rd6, %rd1, %rd5;
	st.global.u32 	[%rd6], %r19;
	ret;

}


// ===== COMPILED SASS (sm_100) =====

	.target	sm_100

	.elftype	@"ET_EXEC"


//--------------------- .note.nv.tkinfo           --------------------------
	.section	.note.nv.tkinfo,"",@"SHT_NOTE"
	.sectionflags	@"SHF_NOTE_NV_TKINFO"
	.tkinfo
        /*0018*/ 	.word	0x00000002
        /*0030*/ 	.string	""
        /*0030*/ 	.string	"ptxas"
        /*0030*/ 	.string	"Cuda compilation tools, release 13.0, V13.0.88"
        /*0030*/ 	.string	"Build cuda_13.0.r13.0/compiler.36424714_0"
        /*0030*/ 	.string	"-arch sm_100 -m 64 "



//--------------------- .note.nv.cuinfo           --------------------------
	.section	.note.nv.cuinfo,"",@"SHT_NOTE"
	.sectionflags	@"SHF_NOTE_NV_CUINFO"
        /*0018*/ 	.short	0x0002
        /*001a*/ 	.short	0x0064
        /*001c*/ 	.short	0x0082
	.zero		2


//--------------------- .nv.info                  --------------------------
	.section	.nv.info,"",@"SHT_CUDA_INFO"
	.align	4


	//----- nvinfo : EIATTR_REGCOUNT
	.align		4
        /*0000*/ 	.byte	0x04, 0x2f
        /*0002*/ 	.short	(.L_1 - .L_0)
	.align		4
.L_0:
        /*0004*/ 	.word	index@(_Z8AddArrayPiii)
        /*0008*/ 	.word	0x0000000a


	//----- nvinfo : EIATTR_FRAME_SIZE
	.align		4
.L_1:
        /*000c*/ 	.byte	0x04, 0x11
        /*000e*/ 	.short	(.L_3 - .L_2)
	.align		4
.L_2:
        /*0010*/ 	.word	index@(_Z8AddArrayPiii)
        /*0014*/ 	.word	0x00000000


	//----- nvinfo : EIATTR_MIN_STACK_SIZE
	.align		4
.L_3:
        /*0018*/ 	.byte	0x04, 0x12
        /*001a*/ 	.short	(.L_5 - .L_4)
	.align		4
.L_4:
        /*001c*/ 	.word	index@(_Z8AddArrayPiii)
        /*0020*/ 	.word	0x00000000
.L_5:


//--------------------- .nv.compat                --------------------------
	.section	.nv.compat,"",@"SHT_CUDA_COMPAT_INFO"
	.align	4
        /*0000*/ 	.byte	0x02, 0x09, 0x00, 0x00, 0x02, 0x02, 0x01, 0x00, 0x02, 0x05, 0x05, 0x00, 0x03, 0x07, 0x01, 0x01
        /*0010*/ 	.byte	0x02, 0x03, 0x00, 0x00, 0x02, 0x06, 0x01, 0x00, 0x04, 0x0b, 0x08, 0x00, 0x09, 0x00, 0x00, 0x00
        /*0020*/ 	.byte	0x00, 0x00, 0x00, 0x00


//--------------------- .nv.info._Z8AddArrayPiii  --------------------------
	.section	.nv.info._Z8AddArrayPiii,"",@"SHT_CUDA_INFO"
	.sectionflags	@""
	.align	4


	//----- nvinfo : EIATTR_CUDA_API_VERSION
	.align		4
        /*0000*/ 	.byte	0x04, 0x37
        /*0002*/ 	.short	(.L_7 - .L_6)
.L_6:
        /*0004*/ 	.word	0x00000082


	//----- nvinfo : EIATTR_KPARAM_INFO
	.align		4
.L_7:
        /*0008*/ 	.byte	0x04, 0x17
        /*000a*/ 	.short	(.L_9 - .L_8)
.L_8:
        /*000c*/ 	.word	0x00000000
        /*0010*/ 	.short	0x0002
        /*0012*/ 	.short	0x000c
        /*0014*/ 	.byte	0x00, 0xf0, 0x11, 0x00


	//----- nvinfo : EIATTR_KPARAM_INFO
	.align		4
.L_9:
        /*0018*/ 	.byte	0x04, 0x17
        /*001a*/ 	.short	(.L_11 - .L_10)
.L_10:
        /*001c*/ 	.word	0x00000000
        /*0020*/ 	.short	0x0001
        /*0022*/ 	.short	0x0008
        /*0024*/ 	.byte	0x00, 0xf0, 0x11, 0x00


	//----- nvinfo : EIATTR_KPARAM_INFO
	.align		4
.L_11:
        /*0028*/ 	.byte	0x04, 0x17
        /*002a*/ 	.short	(.L_13 - .L_12)
.L_12:
        /*002c*/ 	.word	0x00000000
        /*0030*/ 	.short	0x0000
        /*0032*/ 	.short	0x0000
        /*0034*/ 	.byte	0x00, 0xf5, 0x21, 0x00


	//----- nvinfo : EIATTR_SPARSE_MMA_MASK
	.align		4
.L_13:
        /*0038*/ 	.byte	0x03, 0x50
        /*003a*/ 	.short	0x0000


	//----- nvinfo : EIATTR_MAXREG_COUNT
	.align		4
        /*003c*/ 	.byte	0x03, 0x1b
        /*003e*/ 	.short	0x00ff


	//----- nvinfo : EIATTR_NUM_BARRIERS
	.align		4
        /*0040*/ 	.byte	0x02, 0x4c
        /*0042*/ 	.byte	0x01
	.zero		1


	//----- nvinfo : EIATTR_MERCURY_ISA_VERSION
	.align		4
        /*0044*/ 	.byte	0x03, 0x5f
        /*0046*/ 	.short	0x0101


	//----- nvinfo : EIATTR_VRC_CTA_INIT_COUNT
	.align		4
        /*0048*/ 	.byte	0x02, 0x4a
	.zero		1
	.zero		1


	//----- nvinfo : EIATTR_EXIT_INSTR_OFFSETS
	.align		4
        /*004c*/ 	.byte	0x04, 0x1c
        /*004e*/ 	.short	(.L_15 - .L_14)


	//   ....[0]....
.L_14:
        /*0050*/ 	.word	0x00000190


	//----- nvinfo : EIATTR_CRS_STACK_SIZE
	.align		4
.L_15:
        /*0054*/ 	.byte	0x04, 0x1e
        /*0056*/ 	.short	(.L_17 - .L_16)
.L_16:
        /*0058*/ 	.word	0x00000000


	//----- nvinfo : EIATTR_CBANK_PARAM_SIZE
	.align		4
.L_17:
        /*005c*/ 	.byte	0x03, 0x19
        /*005e*/ 	.short	0x0010


	//----- nvinfo : EIATTR_PARAM_CBANK
	.align		4
        /*0060*/ 	.byte	0x04, 0x0a
        /*0062*/ 	.short	(.L_19 - .L_18)
	.align		4
.L_18:
        /*0064*/ 	.word	index@(.nv.constant0._Z8AddArrayPiii)
        /*0068*/ 	.short	0x0380
        /*006a*/ 	.short	0x0010


	//----- nvinfo : EIATTR_SW_WAR
	.align		4
.L_19:
        /*006c*/ 	.byte	0x04, 0x36
        /*006e*/ 	.short	(.L_21 - .L_20)
.L_20:
        /*0070*/ 	.word	0x00000008
.L_21:


//--------------------- .nv.callgraph             --------------------------
	.section	.nv.callgraph,"",@"SHT_CUDA_CALLGRAPH"
	.align	4
	.sectionentsize	8
	.align		4
        /*0000*/ 	.word	0x00000000
	.align		4
        /*0004*/ 	.word	0xffffffff
	.align		4
        /*0008*/ 	.word	0x00000000
	.align		4
        /*000c*/ 	.word	0xfffffffe
	.align		4
        /*0010*/ 	.word	0x00000000
	.align		4
        /*0014*/ 	.word	0xfffffffd
	.align		4
        /*0018*/ 	.word	0x00000000
	.align		4
        /*001c*/ 	.word	0xfffffffc


//--------------------- .text._Z8AddArrayPiii     --------------------------
	.section	.text._Z8AddArrayPiii,"ax",@progbits
	.align	128
        .global         _Z8AddArrayPiii
        .type           _Z8AddArrayPiii,@function
        .size           _Z8AddArrayPiii,(.L_x_3 - _Z8AddArrayPiii)
        .other          _Z8AddArrayPiii,@"STO_CUDA_ENTRY STV_DEFAULT"
_Z8AddArrayPiii:
.text._Z8AddArrayPiii:
[----:B------:R-:W-:Y:S01]  /*0000*/  LDC R1, c[0x0][0x37c] ;  /* 0x0000df00ff017b82 */ /* 0x000fe20000000800 */
[----:B------:R-:W0:Y:S07]  /*0010*/  S2R R2, SR_TID.Y ;  /* 0x0000000000027919 */ /* 0x000e2e0000002200 */
[----:B------:R-:W1:Y:S01]  /*0020*/  LDC R0, c[0x0][0x360] ;  /* 0x0000d800ff007b82 */ /* 0x000e620000000800 */
[----:B------:R-:W2:Y:S01]  /*0030*/  LDCU.64 UR6, c[0x0][0x388] ;  /* 0x00007100ff0677ac */ /* 0x000ea20008000a00 */
[----:B------:R-:W-:Y:S01]  /*0040*/  BSSY.RECONVERGENT B0, `(.L_x_0) ;  /* 0x0000012000007945 */ /* 0x000fe20003800200 */
[----:B------:R-:W1:Y:S05]  /*0050*/  S2R R3, SR_TID.X ;  /* 0x0000000000037919 */ /* 0x000e6a0000002100 */
[----:B------:R-:W0:Y:S08]  /*0060*/  S2UR UR5, SR_CTAID.Y ;  /* 0x00000000000579c3 */ /* 0x000e300000002600 */
[----:B------:R-:W0:Y:S08]  /*0070*/  LDC R7, c[0x0][0x364] ;  /* 0x0000d900ff077b82 */ /* 0x000e300000000800 */
[----:B------:R-:W1:Y:S08]  /*0080*/  S2UR UR4, SR_CTAID.X ;  /* 0x00000000000479c3 */ /* 0x000e700000002500 */
[----:B------:R-:W3:Y:S01]  /*0090*/  LDC.64 R4, c[0x0][0x380] ;  /* 0x0000e000ff047b82 */ /* 0x000ee20000000a00 */
[----:B0-----:R-:W-:-:S05]  /*00a0*/  IMAD R7, R7, UR5, R2 ;  /* 0x0000000507077c24 */ /* 0x001fca000f8e0202 */
[----:B--2---:R-:W-:Y:S01]  /*00b0*/  ISETP.GE.AND P0, PT, R7, UR7, PT ;  /* 0x0000000707007c0c */ /* 0x004fe2000bf06270 */
[----:B-1----:R-:W-:Y:S01]  /*00c0*/  IMAD R0, R0, UR4, R3 ;  /* 0x0000000400007c24 */ /* 0x002fe2000f8e0203 */
[----:B------:R-:W0:Y:S03]  /*00d0*/  LDCU.64 UR4, c[0x0][0x358] ;  /* 0x00006b00ff0477ac */ /* 0x000e260008000a00 */
[C---:B------:R-:W-:Y:S01]  /*00e0*/  IMAD R3, R0.reuse, UR7, R7 ;  /* 0x0000000700037c24 */ /* 0x040fe2000f8e0207 */
[----:B------:R-:W-:-:S03]  /*00f0*/  ISETP.GE.OR P0, PT, R0, UR6, P0 ;  /* 0x0000000600007c0c */ /* 0x000fc60008706670 */
[----:B---3--:R-:W-:-:S10]  /*0100*/  IMAD.WIDE R4, R3, 0x4, R4 ;  /* 0x0000000403047825 */ /* 0x008fd400078e0204 */
[----:B------:R-:W-:Y:S05]  /*0110*/  @P0 BRA `(.L_x_1) ;  /* 0x0000000000100947 */ /* 0x000fea0003800000 */
[----:B------:R-:W1:Y:S01]  /*0120*/  LDC.64 R2, c[0x0][0x380] ;  /* 0x0000e000ff027b82 */ /* 0x000e620000000a00 */
[----:B------:R-:W-:-:S04]  /*0130*/  IMAD R7, R7, UR6, R0 ;  /* 0x0000000607077c24 */ /* 0x000fc8000f8e0200 */
[----:B-1----:R-:W-:-:S06]  /*0140*/  IMAD.WIDE R2, R7, 0x4, R2 ;  /* 0x0000000407027825 */ /* 0x002fcc00078e0202 */
[----:B0-----:R1:W5:Y:S02]  /*0150*/  LDG.E R3, desc[UR4][R2.64] ;  /* 0x0000000402037981 */ /* 0x001364000c1e1900 */
.L_x_1:
[----:B0-----:R-:W-:Y:S05]  /*0160*/  BSYNC.RECONVERGENT B0 ;  /* 0x0000000000007941 */ /* 0x001fea0003800200 */
.L_x_0:
[----:B------:R-:W-:Y:S06]  /*0170*/  BAR.SYNC.DEFER_BLOCKING 0x0 ;  /* 0x0000000000007b1d */ /* 0x000fec0000010000 */
[----:B-----5:R-:W-:Y:S01]  /*0180*/  STG.E desc[UR4][R4.64], R3 ;  /* 0x0000000304007986 */ /* 0x020fe2000c101904 */
[----:B------:R-:W-:Y:S05]  /*0190*/  EXIT ;  /* 0x000000000000794d */ /* 0x000fea0003800000 */
.L_x_2:
[----:B------:R-:W-:-:S00]  /*01a0*/  BRA `(.L_x_2) ;  /* 0xfffffffc00fc7947 */ /* 0x000fc0000383ffff */
[----:B------:R-:W-:-:S00]  /*01b0*/  NOP ;  /* 0x0000000000007918 */ /* 0x000fc00000000000 */
        /* <DEDUP_REMOVED lines=12> */
.L_x_3:


//--------------------- .nv.shared.reserved.0     --------------------------
	.section	.nv.shared.reserved.0,"aw",@nobits
	.weak		__nv_reservedSMEM_offset_0_alias
	.size		__nv_reservedSMEM_offset_0_alias, 0, 64
	.other		__nv_reservedSMEM_offset_0_alias,@"STO_CUDA_RESERVED_SHARED STV_DEFAULT"
__nv_reservedSMEM_offset_0_alias:
	.zero		0
	.zero		64


//--------------------- .nv.constant0._Z8AddArrayPiii --------------------------
	.section	.nv.constant0._Z8AddArrayPiii,"a",@progbits
	.sectionflags	@""
	.align	4
.nv.constant0._Z8AddArrayPiii:
	.zero		912


//--------------------- SYMBOLS --------------------------

	.type		.nv.reservedSmem.offset0,@object
	.size		.nv.reservedSmem.offset0,0x4
